	.headerflags	@"EF_CUDA_TEXMODE_UNIFIED EF_CUDA_64BIT_ADDRESS EF_CUDA_ACCELERATORS EF_CUDA_SM90 EF_CUDA_VIRTUAL_SM(EF_CUDA_SM90)"
	.elftype	@"ET_EXEC"


//--------------------- .nv.info                  --------------------------
	.section	.nv.info,"",@"SHT_CUDA_INFO"
	.align	4


	//----- nvinfo : EIATTR_REGCOUNT
	.align		4
        /*0000*/ 	.byte	0x04, 0x2f
        /*0002*/ 	.short	(.L_1 - .L_0)
	.align		4
.L_0:
        /*0004*/ 	.word	index@(triton_poi_fused_5)
        /*0008*/ 	.word	0x0000001a


	//----- nvinfo : EIATTR_MIN_STACK_SIZE
	.align		4
.L_1:
        /*000c*/ 	.byte	0x04, 0x12
        /*000e*/ 	.short	(.L_3 - .L_2)
	.align		4
.L_2:
        /*0010*/ 	.word	index@(triton_poi_fused_5)
        /*0014*/ 	.word	0x00000000


	//----- nvinfo : EIATTR_FRAME_SIZE
	.align		4
.L_3:
        /*0018*/ 	.byte	0x04, 0x11
        /*001a*/ 	.short	(.L_5 - .L_4)
	.align		4
.L_4:
        /*001c*/ 	.word	index@(triton_poi_fused_5)
        /*0020*/ 	.word	0x00000000


	//----- nvinfo : EIATTR_MIN_STACK_SIZE
	.align		4
.L_5:
        /*0024*/ 	.byte	0x04, 0x12
        /*0026*/ 	.short	(.L_7 - .L_6)
	.align		4
.L_6:
        /*0028*/ 	.word	index@(triton_poi_fused_5)
        /*002c*/ 	.word	0x00000000
.L_7:


//--------------------- .nv.info.triton_poi_fused_5 --------------------------
	.section	.nv.info.triton_poi_fused_5,"",@"SHT_CUDA_INFO"
	.sectionflags	@""
	.align	4


	//----- nvinfo : EIATTR_CUDA_API_VERSION
	.align		4
        /*0000*/ 	.byte	0x04, 0x37
        /*0002*/ 	.short	(.L_9 - .L_8)
.L_8:
        /*0004*/ 	.word	0x0000007c


	//----- nvinfo : EIATTR_KPARAM_INFO
	.align		4
.L_9:
        /*0008*/ 	.byte	0x04, 0x17
        /*000a*/ 	.short	(.L_11 - .L_10)
.L_10:
        /*000c*/ 	.word	0x00000000
        /*0010*/ 	.short	0x0003
        /*0012*/ 	.short	0x0014
        /*0014*/ 	.byte	0x00, 0xf0, 0x11, 0x00


	//----- nvinfo : EIATTR_KPARAM_INFO
	.align		4
.L_11:
        /*0018*/ 	.byte	0x04, 0x17
        /*001a*/ 	.short	(.L_13 - .L_12)
.L_12:
        /*001c*/ 	.word	0x00000000
        /*0020*/ 	.short	0x0002
        /*0022*/ 	.short	0x0010
        /*0024*/ 	.byte	0x00, 0xf0, 0x11, 0x00


	//----- nvinfo : EIATTR_KPARAM_INFO
	.align		4
.L_13:
        /*0028*/ 	.byte	0x04, 0x17
        /*002a*/ 	.short	(.L_15 - .L_14)
.L_14:
        /*002c*/ 	.word	0x00000000
        /*0030*/ 	.short	0x0001
        /*0032*/ 	.short	0x0008
        /*0034*/ 	.byte	0x00, 0xf4, 0x21, 0x00


	//----- nvinfo : EIATTR_KPARAM_INFO
	.align		4
.L_15:
        /*0038*/ 	.byte	0x04, 0x17
        /*003a*/ 	.short	(.L_17 - .L_16)
.L_16:
        /*003c*/ 	.word	0x00000000
        /*0040*/ 	.short	0x0000
        /*0042*/ 	.short	0x0000
        /*0044*/ 	.byte	0x00, 0xf4, 0x21, 0x00


	//----- nvinfo : EIATTR_SPARSE_MMA_MASK
	.align		4
.L_17:
        /*0048*/ 	.byte	0x03, 0x50
        /*004a*/ 	.short	0x0000


	//----- nvinfo : EIATTR_MAXREG_COUNT
	.align		4
        /*004c*/ 	.byte	0x03, 0x1b
        /*004e*/ 	.short	0x00ff


	//----- nvinfo : EIATTR_EXIT_INSTR_OFFSETS
	.align		4
        /*0050*/ 	.byte	0x04, 0x1c
        /*0052*/ 	.short	(.L_19 - .L_18)


	//   ....[0]....
.L_18:
        /*0054*/ 	.word	0x00000540


	//   ....[1]....
        /*0058*/ 	.word	0x00000590


	//----- nvinfo : EIATTR_REQNTID
	.align		4
.L_19:
        /*005c*/ 	.byte	0x04, 0x10
        /*005e*/ 	.short	(.L_21 - .L_20)
.L_20:
        /*0060*/ 	.word	0x00000080
        /*0064*/ 	.word	0x00000001
        /*0068*/ 	.word	0x00000001


	//----- nvinfo : EIATTR_CBANK_PARAM_SIZE
	.align		4
.L_21:
        /*006c*/ 	.byte	0x03, 0x19
        /*006e*/ 	.short	0x0018


	//----- nvinfo : EIATTR_PARAM_CBANK
	.align		4
        /*0070*/ 	.byte	0x04, 0x0a
        /*0072*/ 	.short	(.L_23 - .L_22)
	.align		4
.L_22:
        /*0074*/ 	.word	index@(.nv.constant0.triton_poi_fused_5)
        /*0078*/ 	.short	0x0210
        /*007a*/ 	.short	0x0018


	//----- nvinfo : EIATTR_SW_WAR
	.align		4
.L_23:
        /*007c*/ 	.byte	0x04, 0x36
        /*007e*/ 	.short	(.L_25 - .L_24)
.L_24:
        /*0080*/ 	.word	0x00000008
.L_25:


//--------------------- .nv.callgraph             --------------------------
	.section	.nv.callgraph,"",@"SHT_CUDA_CALLGRAPH"
	.align	4
	.sectionentsize	8
	.align		4
        /*0000*/ 	.word	0x00000000
	.align		4
        /*0004*/ 	.word	0xffffffff
	.align		4
        /*0008*/ 	.word	0x00000000
	.align		4
        /*000c*/ 	.word	0xfffffffe
	.align		4
        /*0010*/ 	.word	0x00000000
	.align		4
        /*0014*/ 	.word	0xfffffffd
	.align		4
        /*0018*/ 	.word	0x00000000
	.align		4
        /*001c*/ 	.word	0xfffffffc


//--------------------- .text.triton_poi_fused_5  --------------------------
	.section	.text.triton_poi_fused_5,"ax",@progbits
	.sectionflags	@"SHF_BARRIERS=1"
	.align	128
        .global         triton_poi_fused_5
        .type           triton_poi_fused_5,@function
        .size           triton_poi_fused_5,(.L_x_1 - triton_poi_fused_5)
        .other          triton_poi_fused_5,@"STO_CUDA_ENTRY STV_DEFAULT"
triton_poi_fused_5:
.text.triton_poi_fused_5:
[----:B------:R-:W0:Y:S02]  /*0000*/  LDC R1, c[0x0][0x28] ;  /* 0x00000a00ff017b82 */ /* 0x000e240000000800 */
[----:B------:R-:W1:Y:S01]  /*0010*/  S2R R18, SR_CTAID.Z ;  /* 0x0000000000127919 */ /* 0x000e620000002700 */
[----:B------:R-:W1:Y:S01]  /*0020*/  S2UR UR4, SR_CTAID.Y ;  /* 0x00000000000479c3 */ /* 0x000e620000002600 */
[----:B------:R-:W-:Y:S01]  /*0030*/  CS2R R6, SRZ ;  /* 0x0000000000067805 */ /* 0x000fe2000001ff00 */
[----:B------:R-:W-:Y:S01]  /*0040*/  ULDC.64 UR6, c[0x0][0x208] ;  /* 0x0000820000067ab9 */ /* 0x000fe20000000a00 */
[----:B------:R-:W2:Y:S01]  /*0050*/  S2R R2, SR_CTAID.X ;  /* 0x0000000000027919 */ /* 0x000ea20000002500 */
[----:B------:R-:W3:Y:S04]  /*0060*/  S2R R0, SR_TID.X ;  /* 0x0000000000007919 */ /* 0x000ee80000002100 */
[----:B------:R-:W1:Y:S08]  /*0070*/  LDC R3, c[0x0][0x10] ;  /* 0x00000400ff037b82 */ /* 0x000e700000000800 */
[----:B------:R-:W4:Y:S01]  /*0080*/  LDC.64 R8, c[0x0][0x210] ;  /* 0x00008400ff087b82 */ /* 0x000f220000000a00 */
[----:B-1----:R-:W-:-:S02]  /*0090*/  IMAD R18, R18, R3, UR4 ;  /* 0x0000000412127e24 */ /* 0x002fc4000f8e0203 */
[----:B--2---:R-:W-:Y:S02]  /*00a0*/  IMAD.SHL.U32 R2, R2, 0x10, RZ ;  /* 0x0000001002027824 */ /* 0x004fe400078e00ff */
[----:B------:R-:W-:Y:S02]  /*00b0*/  IMAD.SHL.U32 R18, R18, 0x40, RZ ;  /* 0x0000004012127824 */ /* 0x000fe400078e00ff */
[----:B---3--:R-:W-:Y:S01]  /*00c0*/  IMAD.SHL.U32 R3, R0, 0x4, RZ ;  /* 0x0000000400037824 */ /* 0x008fe200078e00ff */
[----:B------:R-:W-:-:S04]  /*00d0*/  SHF.R.U32.HI R17, RZ, 0x2, R0 ;  /* 0x00000002ff117819 */ /* 0x000fc80000011600 */
[----:B------:R-:W-:Y:S02]  /*00e0*/  LOP3.LUT R11, R2, 0xc, R3, 0xf8, !PT ;  /* 0x0000000c020b7812 */ /* 0x000fe400078ef803 */
[----:B------:R-:W-:Y:S02]  /*00f0*/  SGXT.U32 R17, R17, 0x5 ;  /* 0x000000051111781a */ /* 0x000fe40000000000 */
[----:B------:R-:W-:Y:S02]  /*0100*/  ISETP.GE.AND P0, PT, R11, 0x10, PT ;  /* 0x000000100b00780c */ /* 0x000fe40003f06270 */
[----:B------:R-:W-:Y:S02]  /*0110*/  LOP3.LUT R5, R18, R17, RZ, 0xfc, !PT ;  /* 0x0000001112057212 */ /* 0x000fe400078efcff */
[----:B------:R-:W-:Y:S02]  /*0120*/  LOP3.LUT R10, R18, 0x20, R17, 0xfe, !PT ;  /* 0x00000020120a7812 */ /* 0x000fe400078efe11 */
[C---:B------:R-:W-:Y:S01]  /*0130*/  ISETP.LT.AND P1, PT, R5.reuse, 0x40000, !P0 ;  /* 0x000400000500780c */ /* 0x040fe20004721270 */
[--C-:B------:R-:W-:Y:S01]  /*0140*/  IMAD R13, R5, 0x10, R11.reuse ;  /* 0x00000010050d7824 */ /* 0x100fe200078e020b */
[C---:B------:R-:W-:Y:S01]  /*0150*/  ISETP.LT.AND P0, PT, R10.reuse, 0x40000, !P0 ;  /* 0x000400000a00780c */ /* 0x040fe20004701270 */
[----:B------:R-:W-:Y:S01]  /*0160*/  IMAD R15, R10, 0x10, R11 ;  /* 0x000000100a0f7824 */ /* 0x000fe200078e020b */
[----:B------:R-:W-:Y:S01]  /*0170*/  CS2R R4, SRZ ;  /* 0x0000000000047805 */ /* 0x000fe2000001ff00 */
[----:B----4-:R-:W-:Y:S01]  /*0180*/  IMAD.WIDE R12, R13, 0x4, R8 ;  /* 0x000000040d0c7825 */ /* 0x010fe200078e0208 */
[----:B------:R-:W-:-:S03]  /*0190*/  CS2R R10, SRZ ;  /* 0x00000000000a7805 */ /* 0x000fc6000001ff00 */
[----:B------:R-:W-:Y:S01]  /*01a0*/  IMAD.WIDE R14, R15, 0x4, R8 ;  /* 0x000000040f0e7825 */ /* 0x000fe200078e0208 */
[----:B------:R-:W-:-:S03]  /*01b0*/  CS2R R8, SRZ ;  /* 0x0000000000087805 */ /* 0x000fc6000001ff00 */
[----:B------:R1:W2:Y:S04]  /*01c0*/  @P1 LDG.E.EL.128 R4, desc[UR6][R12.64] ;  /* 0x000000060c041981 */ /* 0x0002a8000c2e1d00 */
[----:B------:R3:W4:Y:S01]  /*01d0*/  @P0 LDG.E.EL.128 R8, desc[UR6][R14.64] ;  /* 0x000000060e080981 */ /* 0x000722000c2e1d00 */
[----:B------:R-:W5:Y:S01]  /*01e0*/  S2UR UR5, SR_CgaCtaId ;  /* 0x00000000000579c3 */ /* 0x000f620000008800 */
[C---:B------:R-:W-:Y:S01]  /*01f0*/  IMAD.SHL.U32 R16, R0.reuse, 0x100, RZ ;  /* 0x0000010000107824 */ /* 0x040fe200078e00ff */
[----:B------:R-:W-:Y:S01]  /*0200*/  UMOV UR4, 0x400 ;  /* 0x0000040000047882 */ /* 0x000fe20000000000 */
[----:B------:R-:W-:Y:S02]  /*0210*/  LOP3.LUT R23, R0, 0x70, RZ, 0xc0, !PT ;  /* 0x0000007000177812 */ /* 0x000fe400078ec0ff */
[----:B------:R-:W-:-:S02]  /*0220*/  SHF.R.U32.HI R0, RZ, 0x4, R0 ;  /* 0x00000004ff007819 */ /* 0x000fc40000011600 */
[----:B------:R-:W-:-:S04]  /*0230*/  LOP3.LUT R16, R16, 0x300, RZ, 0xc0, !PT ;  /* 0x0000030010107812 */ /* 0x000fc800078ec0ff */
[C---:B-1----:R-:W-:Y:S02]  /*0240*/  LOP3.LUT R12, R16.reuse, 0x40, RZ, 0xfc, !PT ;  /* 0x00000040100c7812 */ /* 0x042fe400078efcff */
[C---:B------:R-:W-:Y:S02]  /*0250*/  LOP3.LUT R13, R16.reuse, 0x80, RZ, 0xfc, !PT ;  /* 0x00000080100d7812 */ /* 0x040fe400078efcff */
[C---:B------:R-:W-:Y:S02]  /*0260*/  LOP3.LUT R17, R16.reuse, R17, RZ, 0xfc, !PT ;  /* 0x0000001110117212 */ /* 0x040fe400078efcff */
[----:B------:R-:W-:Y:S01]  /*0270*/  LOP3.LUT R19, R16, 0xc0, RZ, 0xfc, !PT ;  /* 0x000000c010137812 */ /* 0x000fe200078efcff */
[----:B-----5:R-:W-:-:S06]  /*0280*/  UPRMT UR4, UR5, 0x654, UR4 ;  /* 0x0000065405047896 */ /* 0x020fcc0008000004 */
[----:B------:R-:W-:Y:S01]  /*0290*/  LEA.HI R16, R16, UR4, RZ, 0x1e ;  /* 0x0000000410107c11 */ /* 0x000fe2000f8ff0ff */
[----:B------:R-:W-:Y:S01]  /*02a0*/  VIADD R23, R23, UR4 ;  /* 0x0000000417177c36 */ /* 0x000fe20008000000 */
[----:B------:R-:W-:Y:S02]  /*02b0*/  LEA.HI R12, R12, UR4, RZ, 0x1e ;  /* 0x000000040c0c7c11 */ /* 0x000fe4000f8ff0ff */
[----:B---3--:R-:W-:Y:S02]  /*02c0*/  LEA.HI R14, R13, UR4, RZ, 0x1e ;  /* 0x000000040d0e7c11 */ /* 0x008fe4000f8ff0ff */
[----:B------:R-:W-:Y:S01]  /*02d0*/  LEA.HI R22, R19, UR4, RZ, 0x1e ;  /* 0x0000000413167c11 */ /* 0x000fe2000f8ff0ff */
[----:B------:R-:W-:Y:S01]  /*02e0*/  IMAD R19, R17, 0x4, R16 ;  /* 0x0000000411137824 */ /* 0x000fe200078e0210 */
[----:B------:R-:W-:Y:S01]  /*02f0*/  LOP3.LUT R16, R3, 0x1fc, RZ, 0xc0, !PT ;  /* 0x000001fc03107812 */ /* 0x000fe200078ec0ff */
[C---:B------:R-:W-:Y:S01]  /*0300*/  IMAD R20, R17.reuse, 0x4, R12 ;  /* 0x0000000411147824 */ /* 0x040fe200078e020c */
[----:B------:R-:W-:Y:S01]  /*0310*/  LOP3.LUT R3, R18, 0x3c, R3, 0xf8, !PT ;  /* 0x0000003c12037812 */ /* 0x000fe200078ef803 */
[----:B------:R-:W-:-:S02]  /*0320*/  IMAD R21, R17, 0x4, R14 ;  /* 0x0000000411157824 */ /* 0x000fc400078e020e */
[----:B------:R-:W-:Y:S01]  /*0330*/  IMAD R22, R17, 0x4, R22 ;  /* 0x0000000411167824 */ /* 0x000fe200078e0216 */
[----:B------:R-:W-:Y:S01]  /*0340*/  ISETP.GE.AND P0, PT, R3, 0x40000, PT ;  /* 0x000400000300780c */ /* 0x000fe20003f06270 */
[----:B------:R-:W-:Y:S01]  /*0350*/  IMAD R12, R16, 0x4, R23 ;  /* 0x00000004100c7824 */ /* 0x000fe200078e0217 */
[----:B--2---:R-:W-:Y:S04]  /*0360*/  STS [R19], R4 ;  /* 0x0000000413007388 */ /* 0x004fe80000000800 */
[----:B------:R1:W-:Y:S04]  /*0370*/  STS [R20+0x100], R5 ;  /* 0x0001000514007388 */ /* 0x0003e80000000800 */
[----:B------:R2:W-:Y:S04]  /*0380*/  STS [R21+0x200], R6 ;  /* 0x0002000615007388 */ /* 0x0005e80000000800 */
[----:B------:R3:W-:Y:S01]  /*0390*/  STS [R22+0x300], R7 ;  /* 0x0003000716007388 */ /* 0x0007e20000000800 */
[----:B-1----:R-:W1:Y:S03]  /*03a0*/  LDC.64 R4, c[0x0][0x218] ;  /* 0x00008600ff047b82 */ /* 0x002e660000000a00 */
[----:B----4-:R-:W-:Y:S01]  /*03b0*/  STS [R19+0x80], R8 ;  /* 0x0000800813007388 */ /* 0x010fe20000000800 */
[----:B--2---:R-:W-:-:S03]  /*03c0*/  SHF.R.S32.HI R6, RZ, 0x1f, R3 ;  /* 0x0000001fff067819 */ /* 0x004fc60000011403 */
[----:B------:R-:W-:Y:S01]  /*03d0*/  STS [R20+0x180], R9 ;  /* 0x0001800914007388 */ /* 0x000fe20000000800 */
[----:B------:R-:W-:-:S03]  /*03e0*/  LEA.HI R6, R6, R3, RZ, 0x9 ;  /* 0x0000000306067211 */ /* 0x000fc600078f48ff */
[----:B------:R-:W-:Y:S01]  /*03f0*/  STS [R21+0x280], R10 ;  /* 0x0002800a15007388 */ /* 0x000fe20000000800 */
[----:B---3--:R-:W-:Y:S01]  /*0400*/  SGXT.U32 R7, R0, 0x3 ;  /* 0x000000030007781a */ /* 0x008fe20000000000 */
[C---:B------:R-:W-:Y:S02]  /*0410*/  IMAD.SHL.U32 R0, R6.reuse, 0x10, RZ ;  /* 0x0000001006007824 */ /* 0x040fe400078e00ff */
[----:B------:R-:W-:Y:S01]  /*0420*/  STS [R22+0x380], R11 ;  /* 0x0003800b16007388 */ /* 0x000fe20000000800 */
[----:B------:R-:W-:Y:S02]  /*0430*/  LOP3.LUT R6, R6, 0xfffffe00, RZ, 0xc0, !PT ;  /* 0xfffffe0006067812 */ /* 0x000fe400078ec0ff */
[----:B------:R-:W-:Y:S01]  /*0440*/  LOP3.LUT R7, R2, R7, RZ, 0xfc, !PT ;  /* 0x0000000702077212 */ /* 0x000fe200078efcff */
[----:B------:R-:W-:Y:S01]  /*0450*/  BAR.SYNC.DEFER_BLOCKING 0x0 ;  /* 0x0000000000007b1d */ /* 0x000fe20000010000 */
[----:B------:R-:W-:Y:S02]  /*0460*/  LOP3.LUT R0, R0, 0xffffe000, RZ, 0xc0, !PT ;  /* 0xffffe00000007812 */ /* 0x000fe400078ec0ff */
[----:B------:R-:W-:-:S02]  /*0470*/  LOP3.LUT R2, R16, 0x200, RZ, 0xfc, !PT ;  /* 0x0000020010027812 */ /* 0x000fc400078efcff */
[----:B------:R-:W-:Y:S02]  /*0480*/  IADD3 R6, R0, R3, -R6 ;  /* 0x0000000300067210 */ /* 0x000fe40007ffe806 */
[C---:B------:R-:W-:Y:S02]  /*0490*/  LOP3.LUT R0, R7.reuse, 0x8, RZ, 0xfc, !PT ;  /* 0x0000000807007812 */ /* 0x040fe400078efcff */
[----:B------:R-:W-:Y:S01]  /*04a0*/  SHF.R.U32.HI R2, RZ, 0x2, R2 ;  /* 0x00000002ff027819 */ /* 0x000fe20000011602 */
[C---:B------:R-:W-:Y:S01]  /*04b0*/  IMAD R3, R7.reuse, 0x200, R6 ;  /* 0x0000020007037824 */ /* 0x040fe200078e0206 */
[----:B------:R-:W-:Y:S02]  /*04c0*/  ISETP.LT.AND P1, PT, R7, 0x10, !P0 ;  /* 0x000000100700780c */ /* 0x000fe40004721270 */
[----:B------:R-:W-:Y:S02]  /*04d0*/  ISETP.LT.AND P0, PT, R0, 0x10, !P0 ;  /* 0x000000100000780c */ /* 0x000fe40004701270 */
[----:B------:R-:W-:-:S05]  /*04e0*/  LOP3.LUT R2, R2, 0xf0, RZ, 0xc0, !PT ;  /* 0x000000f002027812 */ /* 0x000fca00078ec0ff */
[----:B------:R-:W-:Y:S02]  /*04f0*/  VIADD R7, R2, UR4 ;  /* 0x0000000402077c36 */ /* 0x000fe40008000000 */
[----:B-1----:R-:W-:Y:S01]  /*0500*/  IMAD.WIDE R2, R3, 0x4, R4 ;  /* 0x0000000403027825 */ /* 0x002fe200078e0204 */
[----:B------:R-:W1:Y:S03]  /*0510*/  LDS.128 R12, [R12] ;  /* 0x000000000c0c7984 */ /* 0x000e660000000c00 */
[----:B------:R-:W-:Y:S01]  /*0520*/  IMAD R7, R16, 0x4, R7 ;  /* 0x0000000410077824 */ /* 0x000fe200078e0207 */
[----:B-1----:R1:W-:Y:S01]  /*0530*/  @P1 STG.E.128 desc[UR6][R2.64], R12 ;  /* 0x0000000c02001986 */ /* 0x0023e2000c101d06 */
[----:B------:R-:W-:Y:S05]  /*0540*/  @!P0 EXIT ;  /* 0x000000000000894d */ /* 0x000fea0003800000 */
[----:B------:R-:W0:Y:S01]  /*0550*/  LDS.128 R8, [R7+0x800] ;  /* 0x0008000007087984 */ /* 0x000e220000000c00 */
[----:B-1----:R-:W-:-:S04]  /*0560*/  IMAD R3, R0, 0x200, R6 ;  /* 0x0000020000037824 */ /* 0x002fc800078e0206 */
[----:B------:R-:W-:-:S05]  /*0570*/  IMAD.WIDE R4, R3, 0x4, R4 ;  /* 0x0000000403047825 */ /* 0x000fca00078e0204 */
[----:B0-----:R-:W-:Y:S01]  /*0580*/  STG.E.128 desc[UR6][R4.64], R8 ;  /* 0x0000000804007986 */ /* 0x001fe2000c101d06 */
[----:B------:R-:W-:Y:S05]  /*0590*/  EXIT ;  /* 0x000000000000794d */ /* 0x000fea0003800000 */
.L_x_0:
[----:B------:R-:W-:-:S00]  /*05a0*/  BRA `(.L_x_0) ;  /* 0xfffffffc00fc7947 */ /* 0x000fc0000383ffff */
[----:B------:R-:W-:-:S00]  /*05b0*/  NOP ;  /* 0x0000000000007918 */ /* 0x000fc00000000000 */
        /* <DEDUP_REMOVED lines=12> */
.L_x_1:


//--------------------- .nv.shared.triton_poi_fused_5 --------------------------
	.section	.nv.shared.triton_poi_fused_5,"aw",@nobits
	.sectionflags	@""
	.align	16
	.zero		1024


//--------------------- .nv.constant0.triton_poi_fused_5 --------------------------
	.section	.nv.constant0.triton_poi_fused_5,"a",@progbits
	.sectionflags	@""
	.align	4
.nv.constant0.triton_poi_fused_5:
	.zero		552
